//
// Generated by NVIDIA NVVM Compiler
//
// Compiler Build ID: CL-36424714
// Cuda compilation tools, release 13.0, V13.0.88
// Based on NVVM 20.0.0
//

.version 9.0
.target sm_100
.address_size 64

	// .globl	_Z15gaussian_kernelv

.visible .entry _Z15gaussian_kernelv()
{


	ret;

}


// ===== COMPILED SASS (sm_100) =====

	.target	sm_100

	.elftype	@"ET_EXEC"


//--------------------- .note.nv.tkinfo           --------------------------
	.section	.note.nv.tkinfo,"",@"SHT_NOTE"
	.sectionflags	@"SHF_NOTE_NV_TKINFO"
	.tkinfo
        /*0018*/ 	.word	0x00000002
        /*0030*/ 	.string	""
        /*0030*/ 	.string	"ptxas"
        /*0030*/ 	.string	"Cuda compilation tools, release 13.0, V13.0.88"
        /*0030*/ 	.string	"Build cuda_13.0.r13.0/compiler.36424714_0"
        /*0030*/ 	.string	"-arch sm_100 -m 64 "



//--------------------- .note.nv.cuinfo           --------------------------
	.section	.note.nv.cuinfo,"",@"SHT_NOTE"
	.sectionflags	@"SHF_NOTE_NV_CUINFO"
        /*0018*/ 	.short	0x0002
        /*001a*/ 	.short	0x0064
        /*001c*/ 	.short	0x0082
	.zero		2


//--------------------- .nv.info                  --------------------------
	.section	.nv.info,"",@"SHT_CUDA_INFO"
	.align	4


	//----- nvinfo : EIATTR_REGCOUNT
	.align		4
        /*0000*/ 	.byte	0x04, 0x2f
        /*0002*/ 	.short	(.L_1 - .L_0)
	.align		4
.L_0:
        /*0004*/ 	.word	index@(_Z15gaussian_kernelv)
        /*0008*/ 	.word	0x00000004


	//----- nvinfo : EIATTR_FRAME_SIZE
	.align		4
.L_1:
        /*000c*/ 	.byte	0x04, 0x11
        /*000e*/ 	.short	(.L_3 - .L_2)
	.align		4
.L_2:
        /*0010*/ 	.word	index@(_Z15gaussian_kernelv)
        /*0014*/ 	.word	0x00000000


	//----- nvinfo : EIATTR_MIN_STACK_SIZE
	.align		4
.L_3:
        /*0018*/ 	.byte	0x04, 0x12
        /*001a*/ 	.short	(.L_5 - .L_4)
	.align		4
.L_4:
        /*001c*/ 	.word	index@(_Z15gaussian_kernelv)
        /*0020*/ 	.word	0x00000000
.L_5:


//--------------------- .nv.compat                --------------------------
	.section	.nv.compat,"",@"SHT_CUDA_COMPAT_INFO"
	.align	4
        /*0000*/ 	.byte	0x02, 0x09, 0x00, 0x00, 0x02, 0x02, 0x01, 0x00, 0x02, 0x05, 0x05, 0x00, 0x03, 0x07, 0x01, 0x01
        /*0010*/ 	.byte	0x02, 0x03, 0x00, 0x00, 0x02, 0x06, 0x01, 0x00, 0x04, 0x0b, 0x08, 0x00, 0x09, 0x00, 0x00, 0x00
        /*0020*/ 	.byte	0x00, 0x00, 0x00, 0x00


//--------------------- .nv.info._Z15gaussian_kernelv --------------------------
	.section	.nv.info._Z15gaussian_kernelv,"",@"SHT_CUDA_INFO"
	.sectionflags	@""
	.align	4


	//----- nvinfo : EIATTR_CUDA_API_VERSION
	.align		4
        /*0000*/ 	.byte	0x04, 0x37
        /*0002*/ 	.short	(.L_7 - .L_6)
.L_6:
        /*0004*/ 	.word	0x00000082


	//----- nvinfo : EIATTR_SPARSE_MMA_MASK
	.align		4
.L_7:
        /*0008*/ 	.byte	0x03, 0x50
        /*000a*/ 	.short	0x0000


	//----- nvinfo : EIATTR_MAXREG_COUNT
	.align		4
        /*000c*/ 	.byte	0x03, 0x1b
        /*000e*/ 	.short	0x00ff


	//----- nvinfo : EIATTR_MERCURY_ISA_VERSION
	.align		4
        /*0010*/ 	.byte	0x03, 0x5f
        /*0012*/ 	.short	0x0101


	//----- nvinfo : EIATTR_VRC_CTA_INIT_COUNT
	.align		4
        /*0014*/ 	.byte	0x02, 0x4a
	.zero		1
	.zero		1


	//----- nvinfo : EIATTR_EXIT_INSTR_OFFSETS
	.align		4
        /*0018*/ 	.byte	0x04, 0x1c
        /*001a*/ 	.short	(.L_9 - .L_8)


	//   ....[0]....
.L_8:
        /*001c*/ 	.word	0x00000010


	//----- nvinfo : EIATTR_SW_WAR
	.align		4
.L_9:
        /*0020*/ 	.byte	0x04, 0x36
        /*0022*/ 	.short	(.L_11 - .L_10)
.L_10:
        /*0024*/ 	.word	0x00000008
.L_11:


//--------------------- .nv.callgraph             --------------------------
	.section	.nv.callgraph,"",@"SHT_CUDA_CALLGRAPH"
	.align	4
	.sectionentsize	8
	.align		4
        /*0000*/ 	.word	0x00000000
	.align		4
        /*0004*/ 	.word	0xffffffff
	.align		4
        /*0008*/ 	.word	0x00000000
	.align		4
        /*000c*/ 	.word	0xfffffffe
	.align		4
        /*0010*/ 	.word	0x00000000
	.align		4
        /*0014*/ 	.word	0xfffffffd
	.align		4
        /*0018*/ 	.word	0x00000000
	.align		4
        /*001c*/ 	.word	0xfffffffc


//--------------------- .text._Z15gaussian_kernelv --------------------------
	.section	.text._Z15gaussian_kernelv,"ax",@progbits
	.align	128
        .global         _Z15gaussian_kernelv
        .type           _Z15gaussian_kernelv,@function
        .size           _Z15gaussian_kernelv,(.L_x_1 - _Z15gaussian_kernelv)
        .other          _Z15gaussian_kernelv,@"STO_CUDA_ENTRY STV_DEFAULT"
_Z15gaussian_kernelv:
.text._Z15gaussian_kernelv:
[----:B------:R-:W-:Y:S01]  /*0000*/  LDC R1, c[0x0][0x37c] ;  /* 0x0000df00ff017b82 */ /* 0x000fe20000000800 */
[----:B------:R-:W-:Y:S05]  /*0010*/  EXIT ;  /* 0x000000000000794d */ /* 0x000fea0003800000 */
.L_x_0:
[----:B------:R-:W-:-:S00]  /*0020*/  BRA `(.L_x_0) ;  /* 0xfffffffc00fc7947 */ /* 0x000fc0000383ffff */
[----:B------:R-:W-:-:S00]  /*0030*/  NOP ;  /* 0x0000000000007918 */ /* 0x000fc00000000000 */
        /* <DEDUP_REMOVED lines=12> */
.L_x_1:


//--------------------- .nv.shared.reserved.0     --------------------------
	.section	.nv.shared.reserved.0,"aw",@nobits
	.weak		__nv_reservedSMEM_offset_0_alias
	.size		__nv_reservedSMEM_offset_0_alias, 0, 64
	.other		__nv_reservedSMEM_offset_0_alias,@"STO_CUDA_RESERVED_SHARED STV_DEFAULT"
__nv_reservedSMEM_offset_0_alias:
	.zero		0
	.zero		64


//--------------------- .nv.constant0._Z15gaussian_kernelv --------------------------
	.section	.nv.constant0._Z15gaussian_kernelv,"a",@progbits
	.sectionflags	@""
	.align	4
.nv.constant0._Z15gaussian_kernelv:
	.zero		896


//--------------------- SYMBOLS --------------------------

	.type		.nv.reservedSmem.offset0,@object
	.size		.nv.reservedSmem.offset0,0x4
